//
// Generated by NVIDIA NVVM Compiler
//
// Compiler Build ID: CL-36424714
// Cuda compilation tools, release 13.0, V13.0.88
// Based on NVVM 20.0.0
//

.version 9.0
.target sm_100
.address_size 64

	// .globl	_Z38cuda_biquadratic_exchange_field_kerneljPKdPKiS2_S0_Pd

.visible .entry _Z38cuda_biquadratic_exchange_field_kerneljPKdPKiS2_S0_Pd(
	.param .u32 _Z38cuda_biquadratic_exchange_field_kerneljPKdPKiS2_S0_Pd_param_0,
	.param .u64 .ptr .align 1 _Z38cuda_biquadratic_exchange_field_kerneljPKdPKiS2_S0_Pd_param_1,
	.param .u64 .ptr .align 1 _Z38cuda_biquadratic_exchange_field_kerneljPKdPKiS2_S0_Pd_param_2,
	.param .u64 .ptr .align 1 _Z38cuda_biquadratic_exchange_field_kerneljPKdPKiS2_S0_Pd_param_3,
	.param .u64 .ptr .align 1 _Z38cuda_biquadratic_exchange_field_kerneljPKdPKiS2_S0_Pd_param_4,
	.param .u64 .ptr .align 1 _Z38cuda_biquadratic_exchange_field_kerneljPKdPKiS2_S0_Pd_param_5
)
{
	.reg .pred 	%p<7>;
	.reg .b32 	%r<38>;
	.reg .b64 	%rd<47>;
	.reg .b64 	%fd<101>;

	ld.param.u32 	%r17, [_Z38cuda_biquadratic_exchange_field_kerneljPKdPKiS2_S0_Pd_param_0];
	ld.param.u64 	%rd8, [_Z38cuda_biquadratic_exchange_field_kerneljPKdPKiS2_S0_Pd_param_1];
	ld.param.u64 	%rd5, [_Z38cuda_biquadratic_exchange_field_kerneljPKdPKiS2_S0_Pd_param_2];
	ld.param.u64 	%rd6, [_Z38cuda_biquadratic_exchange_field_kerneljPKdPKiS2_S0_Pd_param_3];
	ld.param.u64 	%rd9, [_Z38cuda_biquadratic_exchange_field_kerneljPKdPKiS2_S0_Pd_param_4];
	cvta.to.global.u64 	%rd1, %rd9;
	cvta.to.global.u64 	%rd2, %rd6;
	cvta.to.global.u64 	%rd3, %rd8;
	mov.u32 	%r18, %ctaid.x;
	mov.u32 	%r19, %ntid.x;
	mov.u32 	%r20, %tid.x;
	mad.lo.s32 	%r1, %r18, %r19, %r20;
	setp.ge.u32 	%p1, %r1, %r17;
	@%p1 bra 	$L__BB0_9;
	cvta.to.global.u64 	%rd10, %rd5;
	mul.lo.s32 	%r2, %r1, 3;
	mul.wide.u32 	%rd11, %r2, 8;
	add.s64 	%rd12, %rd3, %rd11;
	ld.global.f64 	%fd1, [%rd12];
	add.s32 	%r3, %r2, 1;
	mul.wide.u32 	%rd13, %r3, 8;
	add.s64 	%rd14, %rd3, %rd13;
	ld.global.f64 	%fd2, [%rd14];
	add.s32 	%r4, %r2, 2;
	mul.wide.u32 	%rd15, %r4, 8;
	add.s64 	%rd16, %rd3, %rd15;
	ld.global.f64 	%fd3, [%rd16];
	mul.wide.u32 	%rd17, %r1, 4;
	add.s64 	%rd18, %rd10, %rd17;
	ld.global.u32 	%r5, [%rd18];
	ld.global.u32 	%r6, [%rd18+4];
	setp.ge.s32 	%p2, %r5, %r6;
	mov.f64 	%fd98, 0d0000000000000000;
	mov.f64 	%fd99, %fd98;
	mov.f64 	%fd100, %fd98;
	@%p2 bra 	$L__BB0_8;
	add.s32 	%r21, %r5, 1;
	max.s32 	%r7, %r6, %r21;
	sub.s32 	%r22, %r7, %r5;
	and.b32  	%r8, %r22, 3;
	setp.eq.s32 	%p3, %r8, 0;
	mov.f64 	%fd98, 0d0000000000000000;
	mov.u32 	%r36, %r5;
	@%p3 bra 	$L__BB0_5;
	neg.s32 	%r34, %r8;
	mov.f64 	%fd98, 0d0000000000000000;
	mov.f64 	%fd99, %fd98;
	mov.f64 	%fd100, %fd98;
	mov.u32 	%r36, %r5;
$L__BB0_4:
	.pragma "nounroll";
	mul.wide.s32 	%rd19, %r36, 8;
	add.s64 	%rd20, %rd1, %rd19;
	mul.wide.s32 	%rd21, %r36, 4;
	add.s64 	%rd22, %rd2, %rd21;
	ld.global.u32 	%r23, [%rd22];
	mul.lo.s32 	%r24, %r23, 3;
	mul.wide.s32 	%rd23, %r24, 8;
	add.s64 	%rd24, %rd3, %rd23;
	ld.global.f64 	%fd25, [%rd24];
	ld.global.f64 	%fd26, [%rd24+8];
	ld.global.f64 	%fd27, [%rd24+16];
	mul.f64 	%fd28, %fd2, %fd26;
	fma.rn.f64 	%fd29, %fd1, %fd25, %fd28;
	fma.rn.f64 	%fd30, %fd3, %fd27, %fd29;
	ld.global.f64 	%fd31, [%rd20];
	add.f64 	%fd32, %fd31, %fd31;
	mul.f64 	%fd33, %fd32, %fd25;
	fma.rn.f64 	%fd100, %fd30, %fd33, %fd100;
	mul.f64 	%fd34, %fd32, %fd26;
	fma.rn.f64 	%fd99, %fd30, %fd34, %fd99;
	mul.f64 	%fd35, %fd32, %fd27;
	fma.rn.f64 	%fd98, %fd30, %fd35, %fd98;
	add.s32 	%r36, %r36, 1;
	add.s32 	%r34, %r34, 1;
	setp.ne.s32 	%p4, %r34, 0;
	@%p4 bra 	$L__BB0_4;
$L__BB0_5:
	sub.s32 	%r25, %r5, %r7;
	setp.gt.u32 	%p5, %r25, -4;
	@%p5 bra 	$L__BB0_8;
	add.s64 	%rd4, %rd1, 16;
$L__BB0_7:
	ld.param.u64 	%rd45, [_Z38cuda_biquadratic_exchange_field_kerneljPKdPKiS2_S0_Pd_param_3];
	mul.wide.s32 	%rd25, %r36, 4;
	cvta.to.global.u64 	%rd26, %rd45;
	add.s64 	%rd27, %rd26, %rd25;
	mul.wide.s32 	%rd28, %r36, 8;
	add.s64 	%rd29, %rd4, %rd28;
	ld.global.u32 	%r26, [%rd27];
	mul.lo.s32 	%r27, %r26, 3;
	mul.wide.s32 	%rd30, %r27, 8;
	add.s64 	%rd31, %rd3, %rd30;
	ld.global.f64 	%fd36, [%rd31];
	ld.global.f64 	%fd37, [%rd31+8];
	ld.global.f64 	%fd38, [%rd31+16];
	mul.f64 	%fd39, %fd2, %fd37;
	fma.rn.f64 	%fd40, %fd1, %fd36, %fd39;
	fma.rn.f64 	%fd41, %fd3, %fd38, %fd40;
	ld.global.f64 	%fd42, [%rd29+-16];
	add.f64 	%fd43, %fd42, %fd42;
	mul.f64 	%fd44, %fd43, %fd36;
	fma.rn.f64 	%fd45, %fd41, %fd44, %fd100;
	mul.f64 	%fd46, %fd43, %fd37;
	fma.rn.f64 	%fd47, %fd41, %fd46, %fd99;
	mul.f64 	%fd48, %fd43, %fd38;
	fma.rn.f64 	%fd49, %fd41, %fd48, %fd98;
	ld.global.u32 	%r28, [%rd27+4];
	mul.lo.s32 	%r29, %r28, 3;
	mul.wide.s32 	%rd32, %r29, 8;
	add.s64 	%rd33, %rd3, %rd32;
	ld.global.f64 	%fd50, [%rd33];
	ld.global.f64 	%fd51, [%rd33+8];
	ld.global.f64 	%fd52, [%rd33+16];
	mul.f64 	%fd53, %fd2, %fd51;
	fma.rn.f64 	%fd54, %fd1, %fd50, %fd53;
	fma.rn.f64 	%fd55, %fd3, %fd52, %fd54;
	ld.global.f64 	%fd56, [%rd29+-8];
	add.f64 	%fd57, %fd56, %fd56;
	mul.f64 	%fd58, %fd57, %fd50;
	fma.rn.f64 	%fd59, %fd55, %fd58, %fd45;
	mul.f64 	%fd60, %fd57, %fd51;
	fma.rn.f64 	%fd61, %fd55, %fd60, %fd47;
	mul.f64 	%fd62, %fd57, %fd52;
	fma.rn.f64 	%fd63, %fd55, %fd62, %fd49;
	ld.global.u32 	%r30, [%rd27+8];
	mul.lo.s32 	%r31, %r30, 3;
	mul.wide.s32 	%rd34, %r31, 8;
	add.s64 	%rd35, %rd3, %rd34;
	ld.global.f64 	%fd64, [%rd35];
	ld.global.f64 	%fd65, [%rd35+8];
	ld.global.f64 	%fd66, [%rd35+16];
	mul.f64 	%fd67, %fd2, %fd65;
	fma.rn.f64 	%fd68, %fd1, %fd64, %fd67;
	fma.rn.f64 	%fd69, %fd3, %fd66, %fd68;
	ld.global.f64 	%fd70, [%rd29];
	add.f64 	%fd71, %fd70, %fd70;
	mul.f64 	%fd72, %fd71, %fd64;
	fma.rn.f64 	%fd73, %fd69, %fd72, %fd59;
	mul.f64 	%fd74, %fd71, %fd65;
	fma.rn.f64 	%fd75, %fd69, %fd74, %fd61;
	mul.f64 	%fd76, %fd71, %fd66;
	fma.rn.f64 	%fd77, %fd69, %fd76, %fd63;
	ld.global.u32 	%r32, [%rd27+12];
	mul.lo.s32 	%r33, %r32, 3;
	mul.wide.s32 	%rd36, %r33, 8;
	add.s64 	%rd37, %rd3, %rd36;
	ld.global.f64 	%fd78, [%rd37];
	ld.global.f64 	%fd79, [%rd37+8];
	ld.global.f64 	%fd80, [%rd37+16];
	mul.f64 	%fd81, %fd2, %fd79;
	fma.rn.f64 	%fd82, %fd1, %fd78, %fd81;
	fma.rn.f64 	%fd83, %fd3, %fd80, %fd82;
	ld.global.f64 	%fd84, [%rd29+8];
	add.f64 	%fd85, %fd84, %fd84;
	mul.f64 	%fd86, %fd85, %fd78;
	fma.rn.f64 	%fd100, %fd83, %fd86, %fd73;
	mul.f64 	%fd87, %fd85, %fd79;
	fma.rn.f64 	%fd99, %fd83, %fd87, %fd75;
	mul.f64 	%fd88, %fd85, %fd80;
	fma.rn.f64 	%fd98, %fd83, %fd88, %fd77;
	add.s32 	%r36, %r36, 4;
	setp.lt.s32 	%p6, %r36, %r6;
	@%p6 bra 	$L__BB0_7;
$L__BB0_8:
	ld.param.u64 	%rd46, [_Z38cuda_biquadratic_exchange_field_kerneljPKdPKiS2_S0_Pd_param_5];
	cvta.to.global.u64 	%rd38, %rd46;
	mul.wide.u32 	%rd39, %r2, 8;
	add.s64 	%rd40, %rd38, %rd39;
	st.global.f64 	[%rd40], %fd100;
	mul.wide.u32 	%rd41, %r3, 8;
	add.s64 	%rd42, %rd38, %rd41;
	st.global.f64 	[%rd42], %fd99;
	mul.wide.u32 	%rd43, %r4, 8;
	add.s64 	%rd44, %rd38, %rd43;
	st.global.f64 	[%rd44], %fd98;
$L__BB0_9:
	ret;

}


// ===== COMPILED SASS (sm_100) =====

	.target	sm_100

	.elftype	@"ET_EXEC"


//--------------------- .note.nv.tkinfo           --------------------------
	.section	.note.nv.tkinfo,"",@"SHT_NOTE"
	.sectionflags	@"SHF_NOTE_NV_TKINFO"
	.tkinfo
        /*0018*/ 	.word	0x00000002
        /*0030*/ 	.string	""
        /*0030*/ 	.string	"ptxas"
        /*0030*/ 	.string	"Cuda compilation tools, release 13.0, V13.0.88"
        /*0030*/ 	.string	"Build cuda_13.0.r13.0/compiler.36424714_0"
        /*0030*/ 	.string	"-arch sm_100 -m 64 "



//--------------------- .note.nv.cuinfo           --------------------------
	.section	.note.nv.cuinfo,"",@"SHT_NOTE"
	.sectionflags	@"SHF_NOTE_NV_CUINFO"
        /*0018*/ 	.short	0x0002
        /*001a*/ 	.short	0x0064
        /*001c*/ 	.short	0x0082
	.zero		2


//--------------------- .nv.info                  --------------------------
	.section	.nv.info,"",@"SHT_CUDA_INFO"
	.align	4


	//----- nvinfo : EIATTR_REGCOUNT
	.align		4
        /*0000*/ 	.byte	0x04, 0x2f
        /*0002*/ 	.short	(.L_1 - .L_0)
	.align		4
.L_0:
        /*0004*/ 	.word	index@(_Z38cuda_biquadratic_exchange_field_kerneljPKdPKiS2_S0_Pd)
        /*0008*/ 	.word	0x00000028


	//----- nvinfo : EIATTR_FRAME_SIZE
	.align		4
.L_1:
        /*000c*/ 	.byte	0x04, 0x11
        /*000e*/ 	.short	(.L_3 - .L_2)
	.align		4
.L_2:
        /*0010*/ 	.word	index@(_Z38cuda_biquadratic_exchange_field_kerneljPKdPKiS2_S0_Pd)
        /*0014*/ 	.word	0x00000000


	//----- nvinfo : EIATTR_MIN_STACK_SIZE
	.align		4
.L_3:
        /*0018*/ 	.byte	0x04, 0x12
        /*001a*/ 	.short	(.L_5 - .L_4)
	.align		4
.L_4:
        /*001c*/ 	.word	index@(_Z38cuda_biquadratic_exchange_field_kerneljPKdPKiS2_S0_Pd)
        /*0020*/ 	.word	0x00000000
.L_5:


//--------------------- .nv.compat                --------------------------
	.section	.nv.compat,"",@"SHT_CUDA_COMPAT_INFO"
	.align	4
        /*0000*/ 	.byte	0x02, 0x09, 0x00, 0x00, 0x02, 0x02, 0x01, 0x00, 0x02, 0x05, 0x05, 0x00, 0x03, 0x07, 0x01, 0x01
        /*0010*/ 	.byte	0x02, 0x03, 0x00, 0x00, 0x02, 0x06, 0x01, 0x00, 0x04, 0x0b, 0x08, 0x00, 0x01, 0x00, 0x00, 0x00
        /*0020*/ 	.byte	0x00, 0x00, 0x00, 0x00


//--------------------- .nv.info._Z38cuda_biquadratic_exchange_field_kerneljPKdPKiS2_S0_Pd --------------------------
	.section	.nv.info._Z38cuda_biquadratic_exchange_field_kerneljPKdPKiS2_S0_Pd,"",@"SHT_CUDA_INFO"
	.sectionflags	@""
	.align	4


	//----- nvinfo : EIATTR_CUDA_API_VERSION
	.align		4
        /*0000*/ 	.byte	0x04, 0x37
        /*0002*/ 	.short	(.L_7 - .L_6)
.L_6:
        /*0004*/ 	.word	0x00000082


	//----- nvinfo : EIATTR_KPARAM_INFO
	.align		4
.L_7:
        /*0008*/ 	.byte	0x04, 0x17
        /*000a*/ 	.short	(.L_9 - .L_8)
.L_8:
        /*000c*/ 	.word	0x00000000
        /*0010*/ 	.short	0x0005
        /*0012*/ 	.short	0x0028
        /*0014*/ 	.byte	0x00, 0xf5, 0x21, 0x00


	//----- nvinfo : EIATTR_KPARAM_INFO
	.align		4
.L_9:
        /*0018*/ 	.byte	0x04, 0x17
        /*001a*/ 	.short	(.L_11 - .L_10)
.L_10:
        /*001c*/ 	.word	0x00000000
        /*0020*/ 	.short	0x0004
        /*0022*/ 	.short	0x0020
        /*0024*/ 	.byte	0x00, 0xf5, 0x21, 0x00


	//----- nvinfo : EIATTR_KPARAM_INFO
	.align		4
.L_11:
        /*0028*/ 	.byte	0x04, 0x17
        /*002a*/ 	.short	(.L_13 - .L_12)
.L_12:
        /*002c*/ 	.word	0x00000000
        /*0030*/ 	.short	0x0003
        /*0032*/ 	.short	0x0018
        /*0034*/ 	.byte	0x00, 0xf5, 0x21, 0x00


	//----- nvinfo : EIATTR_KPARAM_INFO
	.align		4
.L_13:
        /*0038*/ 	.byte	0x04, 0x17
        /*003a*/ 	.short	(.L_15 - .L_14)
.L_14:
        /*003c*/ 	.word	0x00000000
        /*0040*/ 	.short	0x0002
        /*0042*/ 	.short	0x0010
        /*0044*/ 	.byte	0x00, 0xf5, 0x21, 0x00


	//----- nvinfo : EIATTR_KPARAM_INFO
	.align		4
.L_15:
        /*0048*/ 	.byte	0x04, 0x17
        /*004a*/ 	.short	(.L_17 - .L_16)
.L_16:
        /*004c*/ 	.word	0x00000000
        /*0050*/ 	.short	0x0001
        /*0052*/ 	.short	0x0008
        /*0054*/ 	.byte	0x00, 0xf5, 0x21, 0x00


	//----- nvinfo : EIATTR_KPARAM_INFO
	.align		4
.L_17:
        /*0058*/ 	.byte	0x04, 0x17
        /*005a*/ 	.short	(.L_19 - .L_18)
.L_18:
        /*005c*/ 	.word	0x00000000
        /*0060*/ 	.short	0x0000
        /*0062*/ 	.short	0x0000
        /*0064*/ 	.byte	0x00, 0xf0, 0x11, 0x00


	//----- nvinfo : EIATTR_SPARSE_MMA_MASK
	.align		4
.L_19:
        /*0068*/ 	.byte	0x03, 0x50
        /*006a*/ 	.short	0x0000


	//----- nvinfo : EIATTR_MAXREG_COUNT
	.align		4
        /*006c*/ 	.byte	0x03, 0x1b
        /*006e*/ 	.short	0x00ff


	//----- nvinfo : EIATTR_MERCURY_ISA_VERSION
	.align		4
        /*0070*/ 	.byte	0x03, 0x5f
        /*0072*/ 	.short	0x0101


	//----- nvinfo : EIATTR_VRC_CTA_INIT_COUNT
	.align		4
        /*0074*/ 	.byte	0x02, 0x4a
	.zero		1
	.zero		1


	//----- nvinfo : EIATTR_EXIT_INSTR_OFFSETS
	.align		4
        /*0078*/ 	.byte	0x04, 0x1c
        /*007a*/ 	.short	(.L_21 - .L_20)


	//   ....[0]....
.L_20:
        /*007c*/ 	.word	0x00000070


	//   ....[1]....
        /*0080*/ 	.word	0x00000990


	//----- nvinfo : EIATTR_CRS_STACK_SIZE
	.align		4
.L_21:
        /*0084*/ 	.byte	0x04, 0x1e
        /*0086*/ 	.short	(.L_23 - .L_22)
.L_22:
        /*0088*/ 	.word	0x00000000


	//----- nvinfo : EIATTR_CBANK_PARAM_SIZE
	.align		4
.L_23:
        /*008c*/ 	.byte	0x03, 0x19
        /*008e*/ 	.short	0x0030


	//----- nvinfo : EIATTR_PARAM_CBANK
	.align		4
        /*0090*/ 	.byte	0x04, 0x0a
        /*0092*/ 	.short	(.L_25 - .L_24)
	.align		4
.L_24:
        /*0094*/ 	.word	index@(.nv.constant0._Z38cuda_biquadratic_exchange_field_kerneljPKdPKiS2_S0_Pd)
        /*0098*/ 	.short	0x0380
        /*009a*/ 	.short	0x0030


	//----- nvinfo : EIATTR_SW_WAR
	.align		4
.L_25:
        /*009c*/ 	.byte	0x04, 0x36
        /*009e*/ 	.short	(.L_27 - .L_26)
.L_26:
        /*00a0*/ 	.word	0x00000008
.L_27:


//--------------------- .nv.callgraph             --------------------------
	.section	.nv.callgraph,"",@"SHT_CUDA_CALLGRAPH"
	.align	4
	.sectionentsize	8
	.align		4
        /*0000*/ 	.word	0x00000000
	.align		4
        /*0004*/ 	.word	0xffffffff
	.align		4
        /*0008*/ 	.word	0x00000000
	.align		4
        /*000c*/ 	.word	0xfffffffe
	.align		4
        /*0010*/ 	.word	0x00000000
	.align		4
        /*0014*/ 	.word	0xfffffffd
	.align		4
        /*0018*/ 	.word	0x00000000
	.align		4
        /*001c*/ 	.word	0xfffffffc


//--------------------- .text._Z38cuda_biquadratic_exchange_field_kerneljPKdPKiS2_S0_Pd --------------------------
	.section	.text._Z38cuda_biquadratic_exchange_field_kerneljPKdPKiS2_S0_Pd,"ax",@progbits
	.align	128
        .global         _Z38cuda_biquadratic_exchange_field_kerneljPKdPKiS2_S0_Pd
        .type           _Z38cuda_biquadratic_exchange_field_kerneljPKdPKiS2_S0_Pd,@function
        .size           _Z38cuda_biquadratic_exchange_field_kerneljPKdPKiS2_S0_Pd,(.L_x_7 - _Z38cuda_biquadratic_exchange_field_kerneljPKdPKiS2_S0_Pd)
        .other          _Z38cuda_biquadratic_exchange_field_kerneljPKdPKiS2_S0_Pd,@"STO_CUDA_ENTRY STV_DEFAULT"
_Z38cuda_biquadratic_exchange_field_kerneljPKdPKiS2_S0_Pd:
.text._Z38cuda_biquadratic_exchange_field_kerneljPKdPKiS2_S0_Pd:
[----:B------:R-:W-:Y:S01]  /*0000*/  LDC R1, c[0x0][0x37c] ;  /* 0x0000df00ff017b82 */ /* 0x000fe20000000800 */
[----:B------:R-:W0:Y:S07]  /*0010*/  S2R R0, SR_TID.X ;  /* 0x0000000000007919 */ /* 0x000e2e0000002100 */
[----:B------:R-:W0:Y:S01]  /*0020*/  S2UR UR4, SR_CTAID.X ;  /* 0x00000000000479c3 */ /* 0x000e220000002500 */
[----:B------:R-:W1:Y:S07]  /*0030*/  LDCU UR5, c[0x0][0x380] ;  /* 0x00007000ff0577ac */ /* 0x000e6e0008000800 */
[----:B------:R-:W0:Y:S02]  /*0040*/  LDC R3, c[0x0][0x360] ;  /* 0x0000d800ff037b82 */ /* 0x000e240000000800 */
[----:B0-----:R-:W-:-:S05]  /*0050*/  IMAD R3, R3, UR4, R0 ;  /* 0x0000000403037c24 */ /* 0x001fca000f8e0200 */
[----:B-1----:R-:W-:-:S13]  /*0060*/  ISETP.GE.U32.AND P0, PT, R3, UR5, PT ;  /* 0x0000000503007c0c */ /* 0x002fda000bf06070 */
[----:B------:R-:W-:Y:S05]  /*0070*/  @P0 EXIT ;  /* 0x000000000000094d */ /* 0x000fea0003800000 */
[----:B------:R-:W0:Y:S01]  /*0080*/  LDC.64 R6, c[0x0][0x390] ;  /* 0x0000e400ff067b82 */ /* 0x000e220000000a00 */
[----:B------:R-:W1:Y:S01]  /*0090*/  LDCU.64 UR4, c[0x0][0x358] ;  /* 0x00006b00ff0477ac */ /* 0x000e620008000a00 */
[----:B0-----:R-:W-:-:S05]  /*00a0*/  IMAD.WIDE.U32 R6, R3, 0x4, R6 ;  /* 0x0000000403067825 */ /* 0x001fca00078e0006 */
[----:B-1----:R-:W2:Y:S04]  /*00b0*/  LDG.E R35, desc[UR4][R6.64] ;  /* 0x0000000406237981 */ /* 0x002ea8000c1e1900 */
[----:B------:R-:W2:Y:S01]  /*00c0*/  LDG.E R0, desc[UR4][R6.64+0x4] ;  /* 0x0000040406007981 */ /* 0x000ea2000c1e1900 */
[----:B------:R-:W-:Y:S01]  /*00d0*/  IMAD R2, R3, 0x3, RZ ;  /* 0x0000000303027824 */ /* 0x000fe200078e02ff */
[----:B------:R-:W-:Y:S01]  /*00e0*/  BSSY.RECONVERGENT B0, `(.L_x_0) ;  /* 0x0000083000007945 */ /* 0x000fe20003800200 */
[----:B------:R-:W-:Y:S02]  /*00f0*/  CS2R R22, SRZ ;  /* 0x0000000000167805 */ /* 0x000fe4000001ff00 */
[----:B------:R-:W-:Y:S02]  /*0100*/  CS2R R20, SRZ ;  /* 0x0000000000147805 */ /* 0x000fe4000001ff00 */
[----:B------:R-:W-:-:S02]  /*0110*/  CS2R R28, SRZ ;  /* 0x00000000001c7805 */ /* 0x000fc4000001ff00 */
[C---:B------:R-:W-:Y:S02]  /*0120*/  IADD3 R3, PT, PT, R2.reuse, 0x1, RZ ;  /* 0x0000000102037810 */ /* 0x040fe40007ffe0ff */
[----:B------:R-:W-:Y:S02]  /*0130*/  IADD3 R4, PT, PT, R2, 0x2, RZ ;  /* 0x0000000202047810 */ /* 0x000fe40007ffe0ff */
[----:B--2---:R-:W-:-:S13]  /*0140*/  ISETP.GE.AND P0, PT, R35, R0, PT ;  /* 0x000000002300720c */ /* 0x004fda0003f06270 */
[----:B------:R-:W-:Y:S05]  /*0150*/  @P0 BRA `(.L_x_1) ;  /* 0x0000000400ec0947 */ /* 0x000fea0003800000 */
[----:B------:R-:W0:Y:S02]  /*0160*/  LDC.64 R12, c[0x0][0x388] ;  /* 0x0000e200ff0c7b82 */ /* 0x000e240000000a00 */
[----:B0-----:R-:W-:-:S04]  /*0170*/  IMAD.WIDE.U32 R14, R2, 0x8, R12 ;  /* 0x00000008020e7825 */ /* 0x001fc800078e000c */
[--C-:B------:R-:W-:Y:S02]  /*0180*/  IMAD.WIDE.U32 R16, R3, 0x8, R12.reuse ;  /* 0x0000000803107825 */ /* 0x100fe400078e000c */
[----:B------:R-:W5:Y:S02]  /*0190*/  LDG.E.64 R14, desc[UR4][R14.64] ;  /* 0x000000040e0e7981 */ /* 0x000f64000c1e1b00 */
[----:B------:R-:W-:Y:S02]  /*01a0*/  IMAD.WIDE.U32 R18, R4, 0x8, R12 ;  /* 0x0000000804127825 */ /* 0x000fe400078e000c */
[----:B------:R-:W5:Y:S04]  /*01b0*/  LDG.E.64 R16, desc[UR4][R16.64] ;  /* 0x0000000410107981 */ /* 0x000f68000c1e1b00 */
[----:B------:R-:W5:Y:S01]  /*01c0*/  LDG.E.64 R18, desc[UR4][R18.64] ;  /* 0x0000000412127981 */ /* 0x000f62000c1e1b00 */
[----:B------:R-:W-:-:S04]  /*01d0*/  VIADDMNMX R6, R35, 0x1, R0, !PT ;  /* 0x0000000123067846 */ /* 0x000fc80007800100 */
[----:B------:R-:W-:-:S04]  /*01e0*/  IADD3 R5, PT, PT, -R35, R6, RZ ;  /* 0x0000000623057210 */ /* 0x000fc80007ffe1ff */
[----:B------:R-:W-:Y:S01]  /*01f0*/  LOP3.LUT P1, R5, R5, 0x3, RZ, 0xc0, !PT ;  /* 0x0000000305057812 */ /* 0x000fe2000782c0ff */
[----:B------:R-:W-:Y:S01]  /*0200*/  BSSY.RECONVERGENT B1, `(.L_x_2) ;  /* 0x0000022000017945 */ /* 0x000fe20003800200 */
[----:B------:R-:W-:Y:S02]  /*0210*/  IADD3 R6, PT, PT, R35, -R6, RZ ;  /* 0x8000000623067210 */ /* 0x000fe40007ffe0ff */
[----:B------:R-:W-:Y:S02]  /*0220*/  CS2R R22, SRZ ;  /* 0x0000000000167805 */ /* 0x000fe4000001ff00 */
[----:B------:R-:W-:-:S07]  /*0230*/  ISETP.GT.U32.AND P0, PT, R6, -0x4, PT ;  /* 0xfffffffc0600780c */ /* 0x000fce0003f04070 */
[----:B------:R-:W-:Y:S06]  /*0240*/  @!P1 BRA `(.L_x_3) ;  /* 0x0000000000749947 */ /* 0x000fec0003800000 */
[----:B------:R-:W-:Y:S02]  /*0250*/  IADD3 R5, PT, PT, -R5, RZ, RZ ;  /* 0x000000ff05057210 */ /* 0x000fe40007ffe1ff */
[----:B------:R-:W-:Y:S02]  /*0260*/  CS2R R22, SRZ ;  /* 0x0000000000167805 */ /* 0x000fe4000001ff00 */
[----:B------:R-:W-:Y:S02]  /*0270*/  CS2R R20, SRZ ;  /* 0x0000000000147805 */ /* 0x000fe4000001ff00 */
[----:B------:R-:W-:-:S07]  /*0280*/  CS2R R28, SRZ ;  /* 0x00000000001c7805 */ /* 0x000fce000001ff00 */
.L_x_4:
[----:B------:R-:W0:Y:S08]  /*0290*/  LDC.64 R36, c[0x0][0x398] ;  /* 0x0000e600ff247b82 */ /* 0x000e300000000a00 */
[----:B------:R-:W1:Y:S01]  /*02a0*/  LDC.64 R32, c[0x0][0x3a0] ;  /* 0x0000e800ff207b82 */ /* 0x000e620000000a00 */
[----:B0-----:R-:W-:-:S06]  /*02b0*/  IMAD.WIDE R36, R35, 0x4, R36 ;  /* 0x0000000423247825 */ /* 0x001fcc00078e0224 */
[----:B------:R-:W2:Y:S01]  /*02c0*/  LDG.E R36, desc[UR4][R36.64] ;  /* 0x0000000424247981 */ /* 0x000ea2000c1e1900 */
[----:B-1----:R-:W-:-:S05]  /*02d0*/  IMAD.WIDE R32, R35, 0x8, R32 ;  /* 0x0000000823207825 */ /* 0x002fca00078e0220 */
[----:B------:R-:W3:Y:S01]  /*02e0*/  LDG.E.64 R10, desc[UR4][R32.64] ;  /* 0x00000004200a7981 */ /* 0x000ee2000c1e1b00 */
[----:B--2---:R-:W-:-:S04]  /*02f0*/  IMAD R31, R36, 0x3, RZ ;  /* 0x00000003241f7824 */ /* 0x004fc800078e02ff */
[----:B------:R-:W-:-:S05]  /*0300*/  IMAD.WIDE R30, R31, 0x8, R12 ;  /* 0x000000081f1e7825 */ /* 0x000fca00078e020c */
[----:B------:R-:W2:Y:S04]  /*0310*/  LDG.E.64 R6, desc[UR4][R30.64+0x8] ;  /* 0x000008041e067981 */ /* 0x000ea8000c1e1b00 */
[----:B------:R-:W4:Y:S04]  /*0320*/  LDG.E.64 R26, desc[UR4][R30.64] ;  /* 0x000000041e1a7981 */ /* 0x000f28000c1e1b00 */
[----:B------:R-:W4:Y:S01]  /*0330*/  LDG.E.64 R8, desc[UR4][R30.64+0x10] ;  /* 0x000010041e087981 */ /* 0x000f22000c1e1b00 */
[----:B------:R-:W-:Y:S01]  /*0340*/  IADD3 R5, PT, PT, R5, 0x1, RZ ;  /* 0x0000000105057810 */ /* 0x000fe20007ffe0ff */
[----:B---3--:R-:W-:-:S03]  /*0350*/  DADD R10, R10, R10 ;  /* 0x000000000a0a7229 */ /* 0x008fc6000000000a */
[----:B------:R-:W-:Y:S02]  /*0360*/  ISETP.NE.AND P1, PT, R5, RZ, PT ;  /* 0x000000ff0500720c */ /* 0x000fe40003f25270 */
[----:B------:R-:W-:Y:S01]  /*0370*/  IADD3 R35, PT, PT, R35, 0x1, RZ ;  /* 0x0000000123237810 */ /* 0x000fe20007ffe0ff */
[----:B--2--5:R-:W-:-:S08]  /*0380*/  DMUL R24, R16, R6 ;  /* 0x0000000610187228 */ /* 0x024fd00000000000 */
[----:B----4-:R-:W-:Y:S02]  /*0390*/  DFMA R24, R14, R26, R24 ;  /* 0x0000001a0e18722b */ /* 0x010fe40000000018 */
[-C--:B------:R-:W-:Y:S02]  /*03a0*/  DMUL R26, R26, R10.reuse ;  /* 0x0000000a1a1a7228 */ /* 0x080fe40000000000 */
[----:B------:R-:W-:-:S04]  /*03b0*/  DMUL R6, R6, R10 ;  /* 0x0000000a06067228 */ /* 0x000fc80000000000 */
[----:B------:R-:W-:Y:S02]  /*03c0*/  DFMA R24, R18, R8, R24 ;  /* 0x000000081218722b */ /* 0x000fe40000000018 */
[----:B------:R-:W-:-:S06]  /*03d0*/  DMUL R8, R8, R10 ;  /* 0x0000000a08087228 */ /* 0x000fcc0000000000 */
[C---:B------:R-:W-:Y:S02]  /*03e0*/  DFMA R28, R24.reuse, R26, R28 ;  /* 0x0000001a181c722b */ /* 0x040fe4000000001c */
[C---:B------:R-:W-:Y:S02]  /*03f0*/  DFMA R20, R24.reuse, R6, R20 ;  /* 0x000000061814722b */ /* 0x040fe40000000014 */
[----:B------:R-:W-:Y:S01]  /*0400*/  DFMA R22, R24, R8, R22 ;  /* 0x000000081816722b */ /* 0x000fe20000000016 */
[----:B------:R-:W-:Y:S10]  /*0410*/  @P1 BRA `(.L_x_4) ;  /* 0xfffffffc009c1947 */ /* 0x000ff4000383ffff */
.L_x_3:
[----:B------:R-:W-:Y:S05]  /*0420*/  BSYNC.RECONVERGENT B1 ;  /* 0x0000000000017941 */ /* 0x000fea0003800200 */
.L_x_2:
[----:B------:R-:W-:Y:S05]  /*0430*/  @P0 BRA `(.L_x_1) ;  /* 0x0000000400340947 */ /* 0x000fea0003800000 */
[----:B------:R-:W0:Y:S02]  /*0440*/  LDC.64 R6, c[0x0][0x3a0] ;  /* 0x0000e800ff067b82 */ /* 0x000e240000000a00 */
[----:B0-----:R-:W-:-:S04]  /*0450*/  IADD3 R6, P0, PT, R6, 0x10, RZ ;  /* 0x0000001006067810 */ /* 0x001fc80007f1e0ff */
[----:B------:R-:W-:-:S09]  /*0460*/  IADD3.X R7, PT, PT, RZ, R7, RZ, P0, !PT ;  /* 0x00000007ff077210 */ /* 0x000fd200007fe4ff */
.L_x_5:
[----:B------:R-:W0:Y:S02]  /*0470*/  LDC.64 R36, c[0x0][0x398] ;  /* 0x0000e600ff247b82 */ /* 0x000e240000000a00 */
[----:B0-----:R-:W-:-:S05]  /*0480*/  IMAD.WIDE R36, R35, 0x4, R36 ;  /* 0x0000000423247825 */ /* 0x001fca00078e0224 */
[----:B------:R-:W2:Y:S01]  /*0490*/  LDG.E R5, desc[UR4][R36.64] ;  /* 0x0000000424057981 */ /* 0x000ea2000c1e1900 */
[----:B------:R-:W-:-:S05]  /*04a0*/  IMAD.WIDE R10, R35, 0x8, R6 ;  /* 0x00000008230a7825 */ /* 0x000fca00078e0206 */
[----:B------:R-:W3:Y:S01]  /*04b0*/  LDG.E.64 R8, desc[UR4][R10.64+-0x10] ;  /* 0xfffff0040a087981 */ /* 0x000ee2000c1e1b00 */
[----:B--2---:R-:W-:-:S04]  /*04c0*/  IMAD R5, R5, 0x3, RZ ;  /* 0x0000000305057824 */ /* 0x004fc800078e02ff */
[----:B------:R-:W-:Y:S02]  /*04d0*/  IMAD.WIDE R26, R5, 0x8, R12 ;  /* 0x00000008051a7825 */ /* 0x000fe400078e020c */
[----:B------:R-:W2:Y:S04]  /*04e0*/  LDG.E R5, desc[UR4][R36.64+0x4] ;  /* 0x0000040424057981 */ /* 0x000ea8000c1e1900 */
[----:B------:R-:W4:Y:S04]  /*04f0*/  LDG.E.64 R24, desc[UR4][R26.64+0x8] ;  /* 0x000008041a187981 */ /* 0x000f28000c1e1b00 */
[----:B------:R-:W2:Y:S04]  /*0500*/  LDG.E.64 R32, desc[UR4][R26.64] ;  /* 0x000000041a207981 */ /* 0x000ea8000c1e1b00 */
[----:B------:R-:W2:Y:S01]  /*0510*/  LDG.E.64 R26, desc[UR4][R26.64+0x10] ;  /* 0x000010041a1a7981 */ /* 0x000ea2000c1e1b00 */
[----:B---3--:R-:W-:-:S02]  /*0520*/  DADD R8, R8, R8 ;  /* 0x0000000008087229 */ /* 0x008fc40000000008 */
[----:B----45:R-:W-:-:S08]  /*0530*/  DMUL R30, R16, R24 ;  /* 0x00000018101e7228 */ /* 0x030fd00000000000 */
[----:B--2---:R-:W-:Y:S02]  /*0540*/  DFMA R30, R14, R32, R30 ;  /* 0x000000200e1e722b */ /* 0x004fe4000000001e */
[----:B------:R-:W-:Y:S01]  /*0550*/  DMUL R32, R32, R8 ;  /* 0x0000000820207228 */ /* 0x000fe20000000000 */
[----:B------:R-:W-:-:S05]  /*0560*/  IMAD R5, R5, 0x3, RZ ;  /* 0x0000000305057824 */ /* 0x000fca00078e02ff */
[----:B------:R-:W-:Y:S02]  /*0570*/  DFMA R30, R18, R26, R30 ;  /* 0x0000001a121e722b */ /* 0x000fe4000000001e */
[----:B------:R-:W-:-:S06]  /*0580*/  DMUL R24, R24, R8 ;  /* 0x0000000818187228 */ /* 0x000fcc0000000000 */
[----:B------:R-:W-:Y:S01]  /*0590*/  DFMA R32, R30, R32, R28 ;  /* 0x000000201e20722b */ /* 0x000fe2000000001c */
[----:B------:R-:W-:Y:S01]  /*05a0*/  IMAD.WIDE R28, R5, 0x8, R12 ;  /* 0x00000008051c7825 */ /* 0x000fe200078e020c */
[----:B------:R-:W-:Y:S01]  /*05b0*/  DMUL R8, R26, R8 ;  /* 0x000000081a087228 */ /* 0x000fe20000000000 */
[----:B------:R-:W2:Y:S01]  /*05c0*/  LDG.E R5, desc[UR4][R36.64+0x8] ;  /* 0x0000080424057981 */ /* 0x000ea2000c1e1900 */
[----:B------:R-:W-:-:S03]  /*05d0*/  DFMA R24, R30, R24, R20 ;  /* 0x000000181e18722b */ /* 0x000fc60000000014 */
[----:B------:R-:W3:Y:S03]  /*05e0*/  LDG.E.64 R20, desc[UR4][R28.64+0x8] ;  /* 0x000008041c147981 */ /* 0x000ee6000c1e1b00 */
[----:B------:R-:W-:Y:S01]  /*05f0*/  DFMA R30, R30, R8, R22 ;  /* 0x000000081e1e722b */ /* 0x000fe20000000016 */
[----:B------:R-:W4:Y:S04]  /*0600*/  LDG.E.64 R26, desc[UR4][R28.64] ;  /* 0x000000041c1a7981 */ /* 0x000f28000c1e1b00 */
[----:B------:R-:W2:Y:S04]  /*0610*/  LDG.E.64 R22, desc[UR4][R10.64+-0x8] ;  /* 0xfffff8040a167981 */ /* 0x000ea8000c1e1b00 */
[----:B------:R-:W4:Y:S01]  /*0620*/  LDG.E.64 R28, desc[UR4][R28.64+0x10] ;  /* 0x000010041c1c7981 */ /* 0x000f22000c1e1b00 */
[----:B---3--:R-:W-:-:S02]  /*0630*/  DMUL R8, R16, R20 ;  /* 0x0000001410087228 */ /* 0x008fc40000000000 */
[----:B--2---:R-:W-:-:S06]  /*0640*/  DADD R22, R22, R22 ;  /* 0x0000000016167229 */ /* 0x004fcc0000000016 */
[----:B----4-:R-:W-:Y:S01]  /*0650*/  DFMA R8, R14, R26, R8 ;  /* 0x0000001a0e08722b */ /* 0x010fe20000000008 */
[----:B------:R-:W-:Y:S01]  /*0660*/  IMAD R5, R5, 0x3, RZ ;  /* 0x0000000305057824 */ /* 0x000fe200078e02ff */
[----:B------:R-:W-:-:S06]  /*0670*/  DMUL R20, R20, R22 ;  /* 0x0000001614147228 */ /* 0x000fcc0000000000 */
[----:B------:R-:W-:Y:S02]  /*0680*/  DFMA R8, R18, R28, R8 ;  /* 0x0000001c1208722b */ /* 0x000fe40000000008 */
[-C--:B------:R-:W-:Y:S02]  /*0690*/  DMUL R26, R26, R22.reuse ;  /* 0x000000161a1a7228 */ /* 0x080fe40000000000 */
[----:B------:R-:W-:Y:S01]  /*06a0*/  DMUL R22, R28, R22 ;  /* 0x000000161c167228 */ /* 0x000fe20000000000 */
[----:B------:R-:W-:-:S03]  /*06b0*/  IMAD.WIDE R28, R5, 0x8, R12 ;  /* 0x00000008051c7825 */ /* 0x000fc600078e020c */
[C---:B------:R-:W-:Y:S01]  /*06c0*/  DFMA R20, R8.reuse, R20, R24 ;  /* 0x000000140814722b */ /* 0x040fe20000000018 */
[----:B------:R-:W2:Y:S04]  /*06d0*/  LDG.E R5, desc[UR4][R36.64+0xc] ;  /* 0x00000c0424057981 */ /* 0x000ea8000c1e1900 */
[----:B------:R-:W3:Y:S01]  /*06e0*/  LDG.E.64 R24, desc[UR4][R28.64+0x8] ;  /* 0x000008041c187981 */ /* 0x000ee2000c1e1b00 */
[C---:B------:R-:W-:Y:S02]  /*06f0*/  DFMA R26, R8.reuse, R26, R32 ;  /* 0x0000001a081a722b */ /* 0x040fe40000000020 */
[----:B------:R-:W-:Y:S01]  /*0700*/  DFMA R8, R8, R22, R30 ;  /* 0x000000160808722b */ /* 0x000fe2000000001e */
[----:B------:R-:W4:Y:S04]  /*0710*/  LDG.E.64 R32, desc[UR4][R28.64] ;  /* 0x000000041c207981 */ /* 0x000f28000c1e1b00 */
[----:B------:R-:W2:Y:S04]  /*0720*/  LDG.E.64 R22, desc[UR4][R10.64] ;  /* 0x000000040a167981 */ /* 0x000ea8000c1e1b00 */
[----:B------:R-:W4:Y:S04]  /*0730*/  LDG.E.64 R28, desc[UR4][R28.64+0x10] ;  /* 0x000010041c1c7981 */ /* 0x000f28000c1e1b00 */
[----:B------:R-:W4:Y:S01]  /*0740*/  LDG.E.64 R10, desc[UR4][R10.64+0x8] ;  /* 0x000008040a0a7981 */ /* 0x000f22000c1e1b00 */
[----:B---3--:R-:W-:-:S02]  /*0750*/  DMUL R30, R16, R24 ;  /* 0x00000018101e7228 */ /* 0x008fc40000000000 */
[----:B--2---:R-:W-:-:S06]  /*0760*/  DADD R22, R22, R22 ;  /* 0x0000000016167229 */ /* 0x004fcc0000000016 */
[----:B----4-:R-:W-:Y:S01]  /*0770*/  DFMA R30, R14, R32, R30 ;  /* 0x000000200e1e722b */ /* 0x010fe2000000001e */
[----:B------:R-:W-:Y:S01]  /*0780*/  IMAD R5, R5, 0x3, RZ ;  /* 0x0000000305057824 */ /* 0x000fe200078e02ff */
[----:B------:R-:W-:-:S06]  /*0790*/  DMUL R32, R32, R22 ;  /* 0x0000001620207228 */ /* 0x000fcc0000000000 */
[----:B------:R-:W-:Y:S02]  /*07a0*/  DFMA R30, R18, R28, R30 ;  /* 0x0000001c121e722b */ /* 0x000fe4000000001e */
[----:B------:R-:W-:-:S06]  /*07b0*/  DMUL R24, R24, R22 ;  /* 0x0000001618187228 */ /* 0x000fcc0000000000 */
[----:B------:R-:W-:Y:S01]  /*07c0*/  DFMA R26, R30, R32, R26 ;  /* 0x000000201e1a722b */ /* 0x000fe2000000001a */
[----:B------:R-:W-:Y:S01]  /*07d0*/  IMAD.WIDE R32, R5, 0x8, R12 ;  /* 0x0000000805207825 */ /* 0x000fe200078e020c */
[----:B------:R-:W-:-:S04]  /*07e0*/  DMUL R28, R28, R22 ;  /* 0x000000161c1c7228 */ /* 0x000fc80000000000 */
[----:B------:R-:W2:Y:S01]  /*07f0*/  LDG.E.64 R22, desc[UR4][R32.64+0x8] ;  /* 0x0000080420167981 */ /* 0x000ea2000c1e1b00 */
[----:B------:R-:W-:-:S03]  /*0800*/  DFMA R20, R30, R24, R20 ;  /* 0x000000181e14722b */ /* 0x000fc60000000014 */
[----:B------:R-:W3:Y:S04]  /*0810*/  LDG.E.64 R24, desc[UR4][R32.64] ;  /* 0x0000000420187981 */ /* 0x000ee8000c1e1b00 */
[----:B------:R-:W4:Y:S01]  /*0820*/  LDG.E.64 R36, desc[UR4][R32.64+0x10] ;  /* 0x0000100420247981 */ /* 0x000f22000c1e1b00 */
[----:B------:R-:W-:Y:S01]  /*0830*/  DFMA R8, R30, R28, R8 ;  /* 0x0000001c1e08722b */ /* 0x000fe20000000008 */
[----:B------:R-:W-:Y:S01]  /*0840*/  IADD3 R35, PT, PT, R35, 0x4, RZ ;  /* 0x0000000423237810 */ /* 0x000fe20007ffe0ff */
[----:B------:R-:W-:-:S03]  /*0850*/  DADD R28, R10, R10 ;  /* 0x000000000a1c7229 */ /* 0x000fc6000000000a */
[----:B------:R-:W-:Y:S01]  /*0860*/  ISETP.GE.AND P0, PT, R35, R0, PT ;  /* 0x000000002300720c */ /* 0x000fe20003f06270 */
[----:B--2---:R-:W-:-:S08]  /*0870*/  DMUL R30, R16, R22 ;  /* 0x00000016101e7228 */ /* 0x004fd00000000000 */
[----:B---3--:R-:W-:Y:S02]  /*0880*/  DFMA R10, R14, R24, R30 ;  /* 0x000000180e0a722b */ /* 0x008fe4000000001e */
[-C--:B------:R-:W-:Y:S02]  /*0890*/  DMUL R30, R24, R28.reuse ;  /* 0x0000001c181e7228 */ /* 0x080fe40000000000 */
[----:B------:R-:W-:-:S04]  /*08a0*/  DMUL R22, R22, R28 ;  /* 0x0000001c16167228 */ /* 0x000fc80000000000 */
[----:B----4-:R-:W-:Y:S02]  /*08b0*/  DFMA R24, R18, R36, R10 ;  /* 0x000000241218722b */ /* 0x010fe4000000000a */
[----:B------:R-:W-:-:S06]  /*08c0*/  DMUL R36, R36, R28 ;  /* 0x0000001c24247228 */ /* 0x000fcc0000000000 */
[C---:B------:R-:W-:Y:S02]  /*08d0*/  DFMA R20, R24.reuse, R22, R20 ;  /* 0x000000161814722b */ /* 0x040fe40000000014 */
[C---:B------:R-:W-:Y:S02]  /*08e0*/  DFMA R28, R24.reuse, R30, R26 ;  /* 0x0000001e181c722b */ /* 0x040fe4000000001a */
[----:B------:R-:W-:Y:S01]  /*08f0*/  DFMA R22, R24, R36, R8 ;  /* 0x000000241816722b */ /* 0x000fe20000000008 */
[----:B------:R-:W-:Y:S10]  /*0900*/  @!P0 BRA `(.L_x_5) ;  /* 0xfffffff800d88947 */ /* 0x000ff4000383ffff */
.L_x_1:
[----:B------:R-:W-:Y:S05]  /*0910*/  BSYNC.RECONVERGENT B0 ;  /* 0x0000000000007941 */ /* 0x000fea0003800200 */
.L_x_0:
[----:B------:R-:W0:Y:S02]  /*0920*/  LDC.64 R8, c[0x0][0x3a8] ;  /* 0x0000ea00ff087b82 */ /* 0x000e240000000a00 */
[----:B0-----:R-:W-:-:S04]  /*0930*/  IMAD.WIDE.U32 R6, R2, 0x8, R8 ;  /* 0x0000000802067825 */ /* 0x001fc800078e0008 */
[--C-:B------:R-:W-:Y:S01]  /*0940*/  IMAD.WIDE.U32 R2, R3, 0x8, R8.reuse ;  /* 0x0000000803027825 */ /* 0x100fe200078e0008 */
[----:B------:R-:W-:Y:S03]  /*0950*/  STG.E.64 desc[UR4][R6.64], R28 ;  /* 0x0000001c06007986 */ /* 0x000fe6000c101b04 */
[----:B------:R-:W-:Y:S01]  /*0960*/  IMAD.WIDE.U32 R4, R4, 0x8, R8 ;  /* 0x0000000804047825 */ /* 0x000fe200078e0008 */
[----:B------:R-:W-:Y:S04]  /*0970*/  STG.E.64 desc[UR4][R2.64], R20 ;  /* 0x0000001402007986 */ /* 0x000fe8000c101b04 */
[----:B------:R-:W-:Y:S01]  /*0980*/  STG.E.64 desc[UR4][R4.64], R22 ;  /* 0x0000001604007986 */ /* 0x000fe2000c101b04 */
[----:B------:R-:W-:Y:S05]  /*0990*/  EXIT ;  /* 0x000000000000794d */ /* 0x000fea0003800000 */
.L_x_6:
[----:B------:R-:W-:-:S00]  /*09a0*/  BRA `(.L_x_6) ;  /* 0xfffffffc00fc7947 */ /* 0x000fc0000383ffff */
[----:B------:R-:W-:-:S00]  /*09b0*/  NOP ;  /* 0x0000000000007918 */ /* 0x000fc00000000000 */
        /* <DEDUP_REMOVED lines=12> */
.L_x_7:


//--------------------- .nv.shared.reserved.0     --------------------------
	.section	.nv.shared.reserved.0,"aw",@nobits
	.weak		__nv_reservedSMEM_offset_0_alias
	.size		__nv_reservedSMEM_offset_0_alias, 0, 64
	.other		__nv_reservedSMEM_offset_0_alias,@"STO_CUDA_RESERVED_SHARED STV_DEFAULT"
__nv_reservedSMEM_offset_0_alias:
	.zero		0
	.zero		64


//--------------------- .nv.constant0._Z38cuda_biquadratic_exchange_field_kerneljPKdPKiS2_S0_Pd --------------------------
	.section	.nv.constant0._Z38cuda_biquadratic_exchange_field_kerneljPKdPKiS2_S0_Pd,"a",@progbits
	.sectionflags	@""
	.align	4
.nv.constant0._Z38cuda_biquadratic_exchange_field_kerneljPKdPKiS2_S0_Pd:
	.zero		944


//--------------------- SYMBOLS --------------------------

	.type		.nv.reservedSmem.offset0,@object
	.size		.nv.reservedSmem.offset0,0x4
